//
// Generated by NVIDIA NVVM Compiler
//
// Compiler Build ID: CL-36424714
// Cuda compilation tools, release 13.0, V13.0.88
// Based on NVVM 20.0.0
//

.version 9.0
.target sm_100
.address_size 64

	// .globl	_Z15matrixMulKernelPfS_S_i
// _ZZ15matrixMulKernelPfS_S_iE7sharedA has been demoted
// _ZZ15matrixMulKernelPfS_S_iE7sharedB has been demoted

.visible .entry _Z15matrixMulKernelPfS_S_i(
	.param .u64 .ptr .align 1 _Z15matrixMulKernelPfS_S_i_param_0,
	.param .u64 .ptr .align 1 _Z15matrixMulKernelPfS_S_i_param_1,
	.param .u64 .ptr .align 1 _Z15matrixMulKernelPfS_S_i_param_2,
	.param .u32 _Z15matrixMulKernelPfS_S_i_param_3
)
{
	.reg .pred 	%p<8>;
	.reg .b32 	%r<43>;
	.reg .b32 	%f<63>;
	.reg .b64 	%rd<13>;
	// demoted variable
	.shared .align 4 .b8 _ZZ15matrixMulKernelPfS_S_iE7sharedA[1024];
	// demoted variable
	.shared .align 4 .b8 _ZZ15matrixMulKernelPfS_S_iE7sharedB[1024];
	ld.param.u64 	%rd4, [_Z15matrixMulKernelPfS_S_i_param_0];
	ld.param.u64 	%rd5, [_Z15matrixMulKernelPfS_S_i_param_1];
	ld.param.u64 	%rd6, [_Z15matrixMulKernelPfS_S_i_param_2];
	ld.param.u32 	%r24, [_Z15matrixMulKernelPfS_S_i_param_3];
	mov.u32 	%r38, %tid.x;
	mov.u32 	%r40, %tid.y;
	mov.u32 	%r25, %ctaid.y;
	shl.b32 	%r26, %r25, 4;
	add.s32 	%r3, %r26, %r40;
	mov.u32 	%r27, %ctaid.x;
	shl.b32 	%r4, %r27, 4;
	add.s32 	%r5, %r4, %r38;
	setp.lt.s32 	%p1, %r24, 1;
	mov.f32 	%f62, 0f00000000;
	@%p1 bra 	$L__BB0_7;
	add.s32 	%r28, %r24, 15;
	shr.u32 	%r29, %r28, 4;
	shl.b32 	%r30, %r40, 6;
	mov.u32 	%r31, _ZZ15matrixMulKernelPfS_S_iE7sharedA;
	add.s32 	%r6, %r31, %r30;
	shl.b32 	%r32, %r38, 2;
	add.s32 	%r7, %r6, %r32;
	mov.u32 	%r33, _ZZ15matrixMulKernelPfS_S_iE7sharedB;
	add.s32 	%r9, %r33, %r32;
	add.s32 	%r8, %r9, %r30;
	neg.s32 	%r42, %r29;
	mad.lo.s32 	%r34, %r40, %r24, %r38;
	add.s32 	%r41, %r34, %r4;
	shl.b32 	%r12, %r24, 4;
	mad.lo.s32 	%r39, %r24, %r3, %r38;
	cvta.to.global.u64 	%rd1, %rd4;
	cvta.to.global.u64 	%rd2, %rd5;
	mov.f32 	%f62, 0f00000000;
$L__BB0_2:
	setp.ge.u32 	%p2, %r3, %r24;
	mul.wide.s32 	%rd7, %r39, 4;
	add.s64 	%rd3, %rd1, %rd7;
	setp.ge.s32 	%p3, %r38, %r24;
	mov.f32 	%f60, 0f00000000;
	or.pred  	%p4, %p2, %p3;
	@%p4 bra 	$L__BB0_4;
	ld.global.f32 	%f60, [%rd3];
$L__BB0_4:
	st.shared.f32 	[%r7], %f60;
	max.s32 	%r35, %r5, %r40;
	setp.ge.s32 	%p5, %r35, %r24;
	mov.f32 	%f61, 0f00000000;
	@%p5 bra 	$L__BB0_6;
	mul.wide.s32 	%rd8, %r41, 4;
	add.s64 	%rd9, %rd2, %rd8;
	ld.global.f32 	%f61, [%rd9];
$L__BB0_6:
	st.shared.f32 	[%r8], %f61;
	bar.sync 	0;
	ld.shared.f32 	%f12, [%r6];
	ld.shared.f32 	%f13, [%r9];
	fma.rn.f32 	%f14, %f12, %f13, %f62;
	ld.shared.f32 	%f15, [%r6+4];
	ld.shared.f32 	%f16, [%r9+64];
	fma.rn.f32 	%f17, %f15, %f16, %f14;
	ld.shared.f32 	%f18, [%r6+8];
	ld.shared.f32 	%f19, [%r9+128];
	fma.rn.f32 	%f20, %f18, %f19, %f17;
	ld.shared.f32 	%f21, [%r6+12];
	ld.shared.f32 	%f22, [%r9+192];
	fma.rn.f32 	%f23, %f21, %f22, %f20;
	ld.shared.f32 	%f24, [%r6+16];
	ld.shared.f32 	%f25, [%r9+256];
	fma.rn.f32 	%f26, %f24, %f25, %f23;
	ld.shared.f32 	%f27, [%r6+20];
	ld.shared.f32 	%f28, [%r9+320];
	fma.rn.f32 	%f29, %f27, %f28, %f26;
	ld.shared.f32 	%f30, [%r6+24];
	ld.shared.f32 	%f31, [%r9+384];
	fma.rn.f32 	%f32, %f30, %f31, %f29;
	ld.shared.f32 	%f33, [%r6+28];
	ld.shared.f32 	%f34, [%r9+448];
	fma.rn.f32 	%f35, %f33, %f34, %f32;
	ld.shared.f32 	%f36, [%r6+32];
	ld.shared.f32 	%f37, [%r9+512];
	fma.rn.f32 	%f38, %f36, %f37, %f35;
	ld.shared.f32 	%f39, [%r6+36];
	ld.shared.f32 	%f40, [%r9+576];
	fma.rn.f32 	%f41, %f39, %f40, %f38;
	ld.shared.f32 	%f42, [%r6+40];
	ld.shared.f32 	%f43, [%r9+640];
	fma.rn.f32 	%f44, %f42, %f43, %f41;
	ld.shared.f32 	%f45, [%r6+44];
	ld.shared.f32 	%f46, [%r9+704];
	fma.rn.f32 	%f47, %f45, %f46, %f44;
	ld.shared.f32 	%f48, [%r6+48];
	ld.shared.f32 	%f49, [%r9+768];
	fma.rn.f32 	%f50, %f48, %f49, %f47;
	ld.shared.f32 	%f51, [%r6+52];
	ld.shared.f32 	%f52, [%r9+832];
	fma.rn.f32 	%f53, %f51, %f52, %f50;
	ld.shared.f32 	%f54, [%r6+56];
	ld.shared.f32 	%f55, [%r9+896];
	fma.rn.f32 	%f56, %f54, %f55, %f53;
	ld.shared.f32 	%f57, [%r6+60];
	ld.shared.f32 	%f58, [%r9+960];
	fma.rn.f32 	%f62, %f57, %f58, %f56;
	bar.sync 	0;
	add.s32 	%r42, %r42, 1;
	setp.ne.s32 	%p6, %r42, 0;
	add.s32 	%r41, %r41, %r12;
	add.s32 	%r40, %r40, 16;
	add.s32 	%r39, %r39, 16;
	add.s32 	%r38, %r38, 16;
	@%p6 bra 	$L__BB0_2;
$L__BB0_7:
	max.s32 	%r36, %r3, %r5;
	setp.ge.s32 	%p7, %r36, %r24;
	@%p7 bra 	$L__BB0_9;
	mad.lo.s32 	%r37, %r24, %r3, %r5;
	cvta.to.global.u64 	%rd10, %rd6;
	mul.wide.s32 	%rd11, %r37, 4;
	add.s64 	%rd12, %rd10, %rd11;
	st.global.f32 	[%rd12], %f62;
$L__BB0_9:
	ret;

}


// ===== COMPILED SASS (sm_100) =====

	.target	sm_100

	.elftype	@"ET_EXEC"


//--------------------- .note.nv.tkinfo           --------------------------
	.section	.note.nv.tkinfo,"",@"SHT_NOTE"
	.sectionflags	@"SHF_NOTE_NV_TKINFO"
	.tkinfo
        /*0018*/ 	.word	0x00000002
        /*0030*/ 	.string	""
        /*0030*/ 	.string	"ptxas"
        /*0030*/ 	.string	"Cuda compilation tools, release 13.0, V13.0.88"
        /*0030*/ 	.string	"Build cuda_13.0.r13.0/compiler.36424714_0"
        /*0030*/ 	.string	"-arch sm_100 -m 64 "



//--------------------- .note.nv.cuinfo           --------------------------
	.section	.note.nv.cuinfo,"",@"SHT_NOTE"
	.sectionflags	@"SHF_NOTE_NV_CUINFO"
        /*0018*/ 	.short	0x0002
        /*001a*/ 	.short	0x0064
        /*001c*/ 	.short	0x0082
	.zero		2


//--------------------- .nv.info                  --------------------------
	.section	.nv.info,"",@"SHT_CUDA_INFO"
	.align	4


	//----- nvinfo : EIATTR_REGCOUNT
	.align		4
        /*0000*/ 	.byte	0x04, 0x2f
        /*0002*/ 	.short	(.L_1 - .L_0)
	.align		4
.L_0:
        /*0004*/ 	.word	index@(_Z15matrixMulKernelPfS_S_i)
        /*0008*/ 	.word	0x00000020


	//----- nvinfo : EIATTR_FRAME_SIZE
	.align		4
.L_1:
        /*000c*/ 	.byte	0x04, 0x11
        /*000e*/ 	.short	(.L_3 - .L_2)
	.align		4
.L_2:
        /*0010*/ 	.word	index@(_Z15matrixMulKernelPfS_S_i)
        /*0014*/ 	.word	0x00000000


	//----- nvinfo : EIATTR_MIN_STACK_SIZE
	.align		4
.L_3:
        /*0018*/ 	.byte	0x04, 0x12
        /*001a*/ 	.short	(.L_5 - .L_4)
	.align		4
.L_4:
        /*001c*/ 	.word	index@(_Z15matrixMulKernelPfS_S_i)
        /*0020*/ 	.word	0x00000000
.L_5:


//--------------------- .nv.compat                --------------------------
	.section	.nv.compat,"",@"SHT_CUDA_COMPAT_INFO"
	.align	4
        /*0000*/ 	.byte	0x02, 0x09, 0x00, 0x00, 0x02, 0x02, 0x01, 0x00, 0x02, 0x05, 0x05, 0x00, 0x03, 0x07, 0x01, 0x01
        /*0010*/ 	.byte	0x02, 0x03, 0x00, 0x00, 0x02, 0x06, 0x01, 0x00, 0x04, 0x0b, 0x08, 0x00, 0x09, 0x00, 0x00, 0x00
        /*0020*/ 	.byte	0x00, 0x00, 0x00, 0x00


//--------------------- .nv.info._Z15matrixMulKernelPfS_S_i --------------------------
	.section	.nv.info._Z15matrixMulKernelPfS_S_i,"",@"SHT_CUDA_INFO"
	.sectionflags	@""
	.align	4


	//----- nvinfo : EIATTR_CUDA_API_VERSION
	.align		4
        /*0000*/ 	.byte	0x04, 0x37
        /*0002*/ 	.short	(.L_7 - .L_6)
.L_6:
        /*0004*/ 	.word	0x00000082


	//----- nvinfo : EIATTR_KPARAM_INFO
	.align		4
.L_7:
        /*0008*/ 	.byte	0x04, 0x17
        /*000a*/ 	.short	(.L_9 - .L_8)
.L_8:
        /*000c*/ 	.word	0x00000000
        /*0010*/ 	.short	0x0003
        /*0012*/ 	.short	0x0018
        /*0014*/ 	.byte	0x00, 0xf0, 0x11, 0x00


	//----- nvinfo : EIATTR_KPARAM_INFO
	.align		4
.L_9:
        /*0018*/ 	.byte	0x04, 0x17
        /*001a*/ 	.short	(.L_11 - .L_10)
.L_10:
        /*001c*/ 	.word	0x00000000
        /*0020*/ 	.short	0x0002
        /*0022*/ 	.short	0x0010
        /*0024*/ 	.byte	0x00, 0xf5, 0x21, 0x00


	//----- nvinfo : EIATTR_KPARAM_INFO
	.align		4
.L_11:
        /*0028*/ 	.byte	0x04, 0x17
        /*002a*/ 	.short	(.L_13 - .L_12)
.L_12:
        /*002c*/ 	.word	0x00000000
        /*0030*/ 	.short	0x0001
        /*0032*/ 	.short	0x0008
        /*0034*/ 	.byte	0x00, 0xf5, 0x21, 0x00


	//----- nvinfo : EIATTR_KPARAM_INFO
	.align		4
.L_13:
        /*0038*/ 	.byte	0x04, 0x17
        /*003a*/ 	.short	(.L_15 - .L_14)
.L_14:
        /*003c*/ 	.word	0x00000000
        /*0040*/ 	.short	0x0000
        /*0042*/ 	.short	0x0000
        /*0044*/ 	.byte	0x00, 0xf5, 0x21, 0x00


	//----- nvinfo : EIATTR_SPARSE_MMA_MASK
	.align		4
.L_15:
        /*0048*/ 	.byte	0x03, 0x50
        /*004a*/ 	.short	0x0000


	//----- nvinfo : EIATTR_MAXREG_COUNT
	.align		4
        /*004c*/ 	.byte	0x03, 0x1b
        /*004e*/ 	.short	0x00ff


	//----- nvinfo : EIATTR_NUM_BARRIERS
	.align		4
        /*0050*/ 	.byte	0x02, 0x4c
        /*0052*/ 	.byte	0x01
	.zero		1


	//----- nvinfo : EIATTR_MERCURY_ISA_VERSION
	.align		4
        /*0054*/ 	.byte	0x03, 0x5f
        /*0056*/ 	.short	0x0101


	//----- nvinfo : EIATTR_VRC_CTA_INIT_COUNT
	.align		4
        /*0058*/ 	.byte	0x02, 0x4a
	.zero		1
	.zero		1


	//----- nvinfo : EIATTR_EXIT_INSTR_OFFSETS
	.align		4
        /*005c*/ 	.byte	0x04, 0x1c
        /*005e*/ 	.short	(.L_17 - .L_16)


	//   ....[0]....
.L_16:
        /*0060*/ 	.word	0x000005c0


	//   ....[1]....
        /*0064*/ 	.word	0x00000610


	//----- nvinfo : EIATTR_CBANK_PARAM_SIZE
	.align		4
.L_17:
        /*0068*/ 	.byte	0x03, 0x19
        /*006a*/ 	.short	0x001c


	//----- nvinfo : EIATTR_PARAM_CBANK
	.align		4
        /*006c*/ 	.byte	0x04, 0x0a
        /*006e*/ 	.short	(.L_19 - .L_18)
	.align		4
.L_18:
        /*0070*/ 	.word	index@(.nv.constant0._Z15matrixMulKernelPfS_S_i)
        /*0074*/ 	.short	0x0380
        /*0076*/ 	.short	0x001c


	//----- nvinfo : EIATTR_SW_WAR
	.align		4
.L_19:
        /*0078*/ 	.byte	0x04, 0x36
        /*007a*/ 	.short	(.L_21 - .L_20)
.L_20:
        /*007c*/ 	.word	0x00000008
.L_21:


//--------------------- .nv.callgraph             --------------------------
	.section	.nv.callgraph,"",@"SHT_CUDA_CALLGRAPH"
	.align	4
	.sectionentsize	8
	.align		4
        /*0000*/ 	.word	0x00000000
	.align		4
        /*0004*/ 	.word	0xffffffff
	.align		4
        /*0008*/ 	.word	0x00000000
	.align		4
        /*000c*/ 	.word	0xfffffffe
	.align		4
        /*0010*/ 	.word	0x00000000
	.align		4
        /*0014*/ 	.word	0xfffffffd
	.align		4
        /*0018*/ 	.word	0x00000000
	.align		4
        /*001c*/ 	.word	0xfffffffc


//--------------------- .text._Z15matrixMulKernelPfS_S_i --------------------------
	.section	.text._Z15matrixMulKernelPfS_S_i,"ax",@progbits
	.align	128
        .global         _Z15matrixMulKernelPfS_S_i
        .type           _Z15matrixMulKernelPfS_S_i,@function
        .size           _Z15matrixMulKernelPfS_S_i,(.L_x_3 - _Z15matrixMulKernelPfS_S_i)
        .other          _Z15matrixMulKernelPfS_S_i,@"STO_CUDA_ENTRY STV_DEFAULT"
_Z15matrixMulKernelPfS_S_i:
.text._Z15matrixMulKernelPfS_S_i:
[----:B------:R-:W-:Y:S01]  /*0000*/  LDC R1, c[0x0][0x37c] ;  /* 0x0000df00ff017b82 */ /* 0x000fe20000000800 */
[----:B------:R-:W0:Y:S01]  /*0010*/  LDCU UR4, c[0x0][0x398] ;  /* 0x00007300ff0477ac */ /* 0x000e220008000800 */
[----:B------:R-:W1:Y:S01]  /*0020*/  S2R R2, SR_TID.Y ;  /* 0x0000000000027919 */ /* 0x000e620000002200 */
[----:B------:R-:W-:Y:S01]  /*0030*/  HFMA2 R25, -RZ, RZ, 0, 0 ;  /* 0x00000000ff197431 */ /* 0x000fe200000001ff */
[----:B------:R-:W2:Y:S01]  /*0040*/  LDCU.64 UR8, c[0x0][0x358] ;  /* 0x00006b00ff0877ac */ /* 0x000ea20008000a00 */
[----:B------:R-:W1:Y:S01]  /*0050*/  S2R R5, SR_CTAID.Y ;  /* 0x0000000000057919 */ /* 0x000e620000002600 */
[----:B------:R-:W3:Y:S01]  /*0060*/  S2R R3, SR_TID.X ;  /* 0x0000000000037919 */ /* 0x000ee20000002100 */
[----:B------:R-:W3:Y:S01]  /*0070*/  S2R R10, SR_CTAID.X ;  /* 0x00000000000a7919 */ /* 0x000ee20000002500 */
[----:B0-----:R-:W-:-:S04]  /*0080*/  MOV R6, UR4 ;  /* 0x0000000400067c02 */ /* 0x001fc80008000f00 */
[----:B------:R-:W-:Y:S02]  /*0090*/  ISETP.GE.AND P0, PT, R6, 0x1, PT ;  /* 0x000000010600780c */ /* 0x000fe40003f06270 */
[----:B-1----:R-:W-:Y:S02]  /*00a0*/  LEA R4, R5, R2, 0x4 ;  /* 0x0000000205047211 */ /* 0x002fe400078e20ff */
[----:B---3--:R-:W-:-:S09]  /*00b0*/  LEA R5, R10, R3, 0x4 ;  /* 0x000000030a057211 */ /* 0x008fd200078e20ff */
[----:B--2---:R-:W-:Y:S05]  /*00c0*/  @!P0 BRA `(.L_x_0) ;  /* 0x0000000400348947 */ /* 0x004fea0003800000 */
[----:B------:R-:W0:Y:S01]  /*00d0*/  S2UR UR6, SR_CgaCtaId ;  /* 0x00000000000679c3 */ /* 0x000e220000008800 */
[----:B------:R-:W-:Y:S01]  /*00e0*/  UMOV UR4, 0x400 ;  /* 0x0000040000047882 */ /* 0x000fe20000000000 */
[----:B------:R-:W-:Y:S01]  /*00f0*/  IADD3 R8, PT, PT, R6, 0xf, RZ ;  /* 0x0000000f06087810 */ /* 0x000fe20007ffe0ff */
[----:B------:R-:W-:Y:S01]  /*0100*/  UIADD3 UR5, UPT, UPT, UR4, 0x400, URZ ;  /* 0x0000040004057890 */ /* 0x000fe2000fffe0ff */
[-CC-:B------:R-:W-:Y:S01]  /*0110*/  IMAD R7, R2, R6.reuse, R3.reuse ;  /* 0x0000000602077224 */ /* 0x180fe200078e0203 */
[----:B------:R-:W-:Y:S01]  /*0120*/  MOV R25, RZ ;  /* 0x000000ff00197202 */ /* 0x000fe20000000f00 */
[----:B------:R-:W-:Y:S01]  /*0130*/  IMAD R18, R4, R6, R3 ;  /* 0x0000000604127224 */ /* 0x000fe200078e0203 */
[----:B------:R-:W-:Y:S01]  /*0140*/  SHF.R.U32.HI R8, RZ, 0x4, R8 ;  /* 0x00000004ff087819 */ /* 0x000fe20000011608 */
[----:B------:R-:W1:Y:S01]  /*0150*/  LDC R0, c[0x0][0x398] ;  /* 0x0000e600ff007b82 */ /* 0x000e620000000800 */
[----:B------:R-:W-:Y:S02]  /*0160*/  IMAD R7, R10, 0x10, R7 ;  /* 0x000000100a077824 */ /* 0x000fe400078e0207 */
[----:B------:R-:W-:-:S05]  /*0170*/  IADD3 R19, PT, PT, -R8, RZ, RZ ;  /* 0x000000ff08137210 */ /* 0x000fca0007ffe1ff */
[----:B------:R-:W2:Y:S01]  /*0180*/  LDC.64 R22, c[0x0][0x380] ;  /* 0x0000e000ff167b82 */ /* 0x000ea20000000a00 */
[----:B0-----:R-:W-:Y:S02]  /*0190*/  ULEA UR5, UR6, UR5, 0x18 ;  /* 0x0000000506057291 */ /* 0x001fe4000f8ec0ff */
[----:B------:R-:W-:-:S04]  /*01a0*/  ULEA UR4, UR6, UR4, 0x18 ;  /* 0x0000000406047291 */ /* 0x000fc8000f8ec0ff */
[----:B------:R-:W-:Y:S02]  /*01b0*/  LEA R17, R3, UR5, 0x2 ;  /* 0x0000000503117c11 */ /* 0x000fe4000f8e10ff */
[----:B------:R-:W-:-:S03]  /*01c0*/  LEA R16, R2, UR4, 0x6 ;  /* 0x0000000402107c11 */ /* 0x000fc6000f8e30ff */
[----:B------:R-:W-:Y:S01]  /*01d0*/  IMAD R21, R2, 0x40, R17 ;  /* 0x0000004002157824 */ /* 0x000fe200078e0211 */
[----:B------:R-:W-:-:S07]  /*01e0*/  LEA R20, R3, R16, 0x2 ;  /* 0x0000001003147211 */ /* 0x000fce00078e10ff */
.L_x_1:
[----:B-1----:R-:W-:Y:S01]  /*01f0*/  MOV R6, R0 ;  /* 0x0000000000067202 */ /* 0x002fe20000000f00 */
[----:B------:R-:W-:Y:S01]  /*0200*/  HFMA2 R29, -RZ, RZ, 0, 0 ;  /* 0x00000000ff1d7431 */ /* 0x000fe200000001ff */
[----:B------:R-:W-:Y:S02]  /*0210*/  VIMNMX R9, PT, PT, R5, R2, !PT ;  /* 0x0000000205097248 */ /* 0x000fe40007fe0100 */
[-C--:B------:R-:W-:Y:S02]  /*0220*/  ISETP.GE.AND P0, PT, R3, R6.reuse, PT ;  /* 0x000000060300720c */ /* 0x080fe40003f06270 */
[-C--:B------:R-:W-:Y:S01]  /*0230*/  ISETP.GE.AND P1, PT, R9, R6.reuse, PT ;  /* 0x000000060900720c */ /* 0x080fe20003f26270 */
[----:B--2---:R-:W-:Y:S01]  /*0240*/  IMAD.WIDE R8, R18, 0x4, R22 ;  /* 0x0000000412087825 */ /* 0x004fe200078e0216 */
[----:B------:R-:W-:Y:S02]  /*0250*/  ISETP.GE.U32.OR P0, PT, R4, R6, P0 ;  /* 0x000000060400720c */ /* 0x000fe40000706470 */
[----:B------:R-:W-:-:S09]  /*0260*/  MOV R24, RZ ;  /* 0x000000ff00187202 */ /* 0x000fd20000000f00 */
[----:B------:R-:W0:Y:S02]  /*0270*/  @!P1 LDC.64 R10, c[0x0][0x388] ;  /* 0x0000e200ff0a9b82 */ /* 0x000e240000000a00 */
[----:B------:R-:W2:Y:S01]  /*0280*/  @!P0 LDG.E R29, desc[UR8][R8.64] ;  /* 0x00000008081d8981 */ /* 0x000ea2000c1e1900 */
[----:B0-----:R-:W-:-:S05]  /*0290*/  @!P1 IMAD.WIDE R10, R7, 0x4, R10 ;  /* 0x00000004070a9825 */ /* 0x001fca00078e020a */
[----:B------:R-:W3:Y:S01]  /*02a0*/  @!P1 LDG.E R24, desc[UR8][R10.64] ;  /* 0x000000080a189981 */ /* 0x000ee2000c1e1900 */
[----:B------:R-:W-:-:S05]  /*02b0*/  VIADD R19, R19, 0x1 ;  /* 0x0000000113137836 */ /* 0x000fca0000000000 */
[----:B------:R-:W-:Y:S02]  /*02c0*/  ISETP.NE.AND P0, PT, R19, RZ, PT ;  /* 0x000000ff1300720c */ /* 0x000fe40003f05270 */
[----:B------:R-:W-:Y:S02]  /*02d0*/  IADD3 R2, PT, PT, R2, 0x10, RZ ;  /* 0x0000001002027810 */ /* 0x000fe40007ffe0ff */
[----:B------:R-:W-:Y:S02]  /*02e0*/  IADD3 R18, PT, PT, R18, 0x10, RZ ;  /* 0x0000001012127810 */ /* 0x000fe40007ffe0ff */
[----:B------:R-:W-:Y:S02]  /*02f0*/  IADD3 R3, PT, PT, R3, 0x10, RZ ;  /* 0x0000001003037810 */ /* 0x000fe40007ffe0ff */
[----:B------:R-:W-:Y:S01]  /*0300*/  LEA R7, R6, R7, 0x4 ;  /* 0x0000000706077211 */ /* 0x000fe200078e20ff */
[----:B--2---:R-:W-:Y:S04]  /*0310*/  STS [R20], R29 ;  /* 0x0000001d14007388 */ /* 0x004fe80000000800 */
[----:B---3--:R-:W-:Y:S01]  /*0320*/  STS [R21], R24 ;  /* 0x0000001815007388 */ /* 0x008fe20000000800 */
[----:B------:R-:W-:Y:S06]  /*0330*/  BAR.SYNC.DEFER_BLOCKING 0x0 ;  /* 0x0000000000007b1d */ /* 0x000fec0000010000 */
[----:B------:R-:W-:Y:S04]  /*0340*/  LDS R26, [R17] ;  /* 0x00000000111a7984 */ /* 0x000fe80000000800 */
[----:B------:R-:W0:Y:S04]  /*0350*/  LDS.128 R12, [R16] ;  /* 0x00000000100c7984 */ /* 0x000e280000000c00 */
[----:B------:R-:W1:Y:S04]  /*0360*/  LDS R28, [R17+0x40] ;  /* 0x00004000111c7984 */ /* 0x000e680000000800 */
[----:B------:R-:W2:Y:S04]  /*0370*/  LDS R27, [R17+0x80] ;  /* 0x00008000111b7984 */ /* 0x000ea80000000800 */
[----:B------:R-:W-:Y:S04]  /*0380*/  LDS.128 R8, [R16+0x10] ;  /* 0x0000100010087984 */ /* 0x000fe80000000c00 */
[----:B------:R-:W-:Y:S01]  /*0390*/  LDS R24, [R17+0x140] ;  /* 0x0001400011187984 */ /* 0x000fe20000000800 */
[----:B0-----:R-:W-:-:S03]  /*03a0*/  FFMA R26, R12, R26, R25 ;  /* 0x0000001a0c1a7223 */ /* 0x001fc60000000019 */
[----:B------:R-:W0:Y:S01]  /*03b0*/  LDS R12, [R17+0xc0] ;  /* 0x0000c000110c7984 */ /* 0x000e220000000800 */
[----:B-1----:R-:W-:-:S03]  /*03c0*/  FFMA R26, R28, R13, R26 ;  /* 0x0000000d1c1a7223 */ /* 0x002fc6000000001a */
[----:B------:R-:W1:Y:S04]  /*03d0*/  LDS R13, [R17+0x100] ;  /* 0x00010000110d7984 */ /* 0x000e680000000800 */
[----:B------:R-:W3:Y:S01]  /*03e0*/  LDS R25, [R17+0x180] ;  /* 0x0001800011197984 */ /* 0x000ee20000000800 */
[----:B--2---:R-:W-:-:S04]  /*03f0*/  FFMA R27, R27, R14, R26 ;  /* 0x0000000e1b1b7223 */ /* 0x004fc8000000001a */
[----:B0-----:R-:W-:Y:S02]  /*0400*/  FFMA R15, R12, R15, R27 ;  /* 0x0000000f0c0f7223 */ /* 0x001fe4000000001b */
[----:B------:R-:W-:Y:S02]  /*0410*/  LDS R27, [R17+0x200] ;  /* 0x00020000111b7984 */ /* 0x000fe40000000800 */
[----:B-1----:R-:W-:Y:S02]  /*0420*/  FFMA R13, R8, R13, R15 ;  /* 0x0000000d080d7223 */ /* 0x002fe4000000000f */
[----:B------:R-:W0:Y:S02]  /*0430*/  LDS R8, [R17+0x1c0] ;  /* 0x0001c00011087984 */ /* 0x000e240000000800 */
[----:B------:R-:W-:Y:S02]  /*0440*/  FFMA R26, R24, R9, R13 ;  /* 0x00000009181a7223 */ /* 0x000fe4000000000d */
[----:B------:R-:W1:Y:S04]  /*0450*/  LDS.128 R12, [R16+0x20] ;  /* 0x00002000100c7984 */ /* 0x000e680000000c00 */
[----:B------:R-:W2:Y:S01]  /*0460*/  LDS R24, [R17+0x240] ;  /* 0x0002400011187984 */ /* 0x000ea20000000800 */
[----:B---3--:R-:W-:-:S03]  /*0470*/  FFMA R9, R25, R10, R26 ;  /* 0x0000000a19097223 */ /* 0x008fc6000000001a */
[----:B------:R-:W3:Y:S01]  /*0480*/  LDS R25, [R17+0x280] ;  /* 0x0002800011197984 */ /* 0x000ee20000000800 */
[----:B0-----:R-:W-:-:S04]  /*0490*/  FFMA R9, R8, R11, R9 ;  /* 0x0000000b08097223 */ /* 0x001fc80000000009 */
[----:B-1----:R-:W-:Y:S02]  /*04a0*/  FFMA R9, R12, R27, R9 ;  /* 0x0000001b0c097223 */ /* 0x002fe40000000009 */
[----:B------:R-:W0:Y:S02]  /*04b0*/  LDS R12, [R17+0x2c0] ;  /* 0x0002c000110c7984 */ /* 0x000e240000000800 */
[----:B--2---:R-:W-:Y:S02]  /*04c0*/  FFMA R24, R24, R13, R9 ;  /* 0x0000000d18187223 */ /* 0x004fe40000000009 */
[----:B------:R-:W-:Y:S04]  /*04d0*/  LDS R13, [R17+0x300] ;  /* 0x00030000110d7984 */ /* 0x000fe80000000800 */
[----:B------:R-:W1:Y:S01]  /*04e0*/  LDS.128 R8, [R16+0x30] ;  /* 0x0000300010087984 */ /* 0x000e620000000c00 */
[----:B---3--:R-:W-:-:S03]  /*04f0*/  FFMA R25, R25, R14, R24 ;  /* 0x0000000e19197223 */ /* 0x008fc60000000018 */
[----:B------:R-:W2:Y:S04]  /*0500*/  LDS R27, [R17+0x340] ;  /* 0x00034000111b7984 */ /* 0x000ea80000000800 */
[----:B------:R-:W3:Y:S04]  /*0510*/  LDS R24, [R17+0x380] ;  /* 0x0003800011187984 */ /* 0x000ee80000000800 */
[----:B------:R-:W4:Y:S01]  /*0520*/  LDS R14, [R17+0x3c0] ;  /* 0x0003c000110e7984 */ /* 0x000f220000000800 */
[----:B0-----:R-:W-:-:S04]  /*0530*/  FFMA R15, R12, R15, R25 ;  /* 0x0000000f0c0f7223 */ /* 0x001fc80000000019 */
[----:B-1----:R-:W-:-:S04]  /*0540*/  FFMA R8, R8, R13, R15 ;  /* 0x0000000d08087223 */ /* 0x002fc8000000000f */
[----:B--2---:R-:W-:-:S04]  /*0550*/  FFMA R9, R27, R9, R8 ;  /* 0x000000091b097223 */ /* 0x004fc80000000008 */
[----:B---3--:R-:W-:-:S04]  /*0560*/  FFMA R9, R24, R10, R9 ;  /* 0x0000000a18097223 */ /* 0x008fc80000000009 */
[----:B----4-:R-:W-:Y:S01]  /*0570*/  FFMA R25, R14, R11, R9 ;  /* 0x0000000b0e197223 */ /* 0x010fe20000000009 */
[----:B------:R-:W-:Y:S06]  /*0580*/  BAR.SYNC.DEFER_BLOCKING 0x0 ;  /* 0x0000000000007b1d */ /* 0x000fec0000010000 */
[----:B------:R-:W-:Y:S05]  /*0590*/  @P0 BRA `(.L_x_1) ;  /* 0xfffffffc00140947 */ /* 0x000fea000383ffff */
.L_x_0:
[----:B------:R-:W-:-:S04]  /*05a0*/  VIMNMX R3, PT, PT, R4, R5, !PT ;  /* 0x0000000504037248 */ /* 0x000fc80007fe0100 */
[----:B------:R-:W-:-:S13]  /*05b0*/  ISETP.GE.AND P0, PT, R3, R6, PT ;  /* 0x000000060300720c */ /* 0x000fda0003f06270 */
[----:B------:R-:W-:Y:S05]  /*05c0*/  @P0 EXIT ;  /* 0x000000000000094d */ /* 0x000fea0003800000 */
[----:B------:R-:W0:Y:S01]  /*05d0*/  LDC.64 R2, c[0x0][0x390] ;  /* 0x0000e400ff027b82 */ /* 0x000e220000000a00 */
[----:B------:R-:W-:-:S04]  /*05e0*/  IMAD R5, R4, R6, R5 ;  /* 0x0000000604057224 */ /* 0x000fc800078e0205 */
[----:B0-----:R-:W-:-:S05]  /*05f0*/  IMAD.WIDE R2, R5, 0x4, R2 ;  /* 0x0000000405027825 */ /* 0x001fca00078e0202 */
[----:B------:R-:W-:Y:S01]  /*0600*/  STG.E desc[UR8][R2.64], R25 ;  /* 0x0000001902007986 */ /* 0x000fe2000c101908 */
[----:B------:R-:W-:Y:S05]  /*0610*/  EXIT ;  /* 0x000000000000794d */ /* 0x000fea0003800000 */
.L_x_2:
[----:B------:R-:W-:-:S00]  /*0620*/  BRA `(.L_x_2) ;  /* 0xfffffffc00fc7947 */ /* 0x000fc0000383ffff */
[----:B------:R-:W-:-:S00]  /*0630*/  NOP ;  /* 0x0000000000007918 */ /* 0x000fc00000000000 */
        /* <DEDUP_REMOVED lines=12> */
.L_x_3:


//--------------------- .nv.shared._Z15matrixMulKernelPfS_S_i --------------------------
	.section	.nv.shared._Z15matrixMulKernelPfS_S_i,"aw",@nobits
	.sectionflags	@""
	.align	4
.nv.shared._Z15matrixMulKernelPfS_S_i:
	.zero		3072


//--------------------- .nv.shared.reserved.0     --------------------------
	.section	.nv.shared.reserved.0,"aw",@nobits
	.weak		__nv_reservedSMEM_offset_0_alias
	.size		__nv_reservedSMEM_offset_0_alias, 0, 64
	.other		__nv_reservedSMEM_offset_0_alias,@"STO_CUDA_RESERVED_SHARED STV_DEFAULT"
__nv_reservedSMEM_offset_0_alias:
	.zero		0
	.zero		64


//--------------------- .nv.constant0._Z15matrixMulKernelPfS_S_i --------------------------
	.section	.nv.constant0._Z15matrixMulKernelPfS_S_i,"a",@progbits
	.sectionflags	@""
	.align	4
.nv.constant0._Z15matrixMulKernelPfS_S_i:
	.zero		924


//--------------------- SYMBOLS --------------------------

	.type		.nv.reservedSmem.offset0,@object
	.size		.nv.reservedSmem.offset0,0x4
	.type		.nv.reservedSmem.cap,@object
	.size		.nv.reservedSmem.cap,0x4
